	.headerflags	@"EF_CUDA_TEXMODE_UNIFIED EF_CUDA_64BIT_ADDRESS EF_CUDA_SM80 EF_CUDA_VIRTUAL_SM(EF_CUDA_SM80)"
	.elftype	@"ET_EXEC"


//--------------------- .nv.info                  --------------------------
	.section	.nv.info,"",@"SHT_CUDA_INFO"
	.align	4


	//----- nvinfo : EIATTR_REGCOUNT
	.align		4
        /*0000*/ 	.byte	0x04, 0x2f
        /*0002*/ 	.short	(.L_1 - .L_0)
	.align		4
.L_0:
        /*0004*/ 	.word	index@(matmul_kernel)
        /*0008*/ 	.word	0x00000060


	//----- nvinfo : EIATTR_FRAME_SIZE
	.align		4
.L_1:
        /*000c*/ 	.byte	0x04, 0x11
        /*000e*/ 	.short	(.L_3 - .L_2)
	.align		4
.L_2:
        /*0010*/ 	.word	index@(matmul_kernel)
        /*0014*/ 	.word	0x00000000


	//----- nvinfo : EIATTR_MIN_STACK_SIZE
	.align		4
.L_3:
        /*0018*/ 	.byte	0x04, 0x12
        /*001a*/ 	.short	(.L_5 - .L_4)
	.align		4
.L_4:
        /*001c*/ 	.word	index@(matmul_kernel)
        /*0020*/ 	.word	0x00000000
.L_5:


//--------------------- .nv.info.matmul_kernel    --------------------------
	.section	.nv.info.matmul_kernel,"",@"SHT_CUDA_INFO"
	.sectionflags	@""
	.align	4


	//----- nvinfo : EIATTR_CUDA_API_VERSION
	.align		4
        /*0000*/ 	.byte	0x04, 0x37
        /*0002*/ 	.short	(.L_7 - .L_6)
.L_6:
        /*0004*/ 	.word	0x00000080


	//----- nvinfo : EIATTR_SW2861232_WAR
	.align		4
.L_7:
        /*0008*/ 	.byte	0x01, 0x35
	.zero		2


	//----- nvinfo : EIATTR_PARAM_CBANK
	.align		4
        /*000c*/ 	.byte	0x04, 0x0a
        /*000e*/ 	.short	(.L_9 - .L_8)
	.align		4
.L_8:
        /*0010*/ 	.word	index@(.nv.constant0.matmul_kernel)
        /*0014*/ 	.short	0x0160
        /*0016*/ 	.short	0x0038


	//----- nvinfo : EIATTR_CBANK_PARAM_SIZE
	.align		4
.L_9:
        /*0018*/ 	.byte	0x03, 0x19
        /*001a*/ 	.short	0x0038


	//----- nvinfo : EIATTR_KPARAM_INFO
	.align		4
        /*001c*/ 	.byte	0x04, 0x17
        /*001e*/ 	.short	(.L_11 - .L_10)
.L_10:
        /*0020*/ 	.word	0x00000000
        /*0024*/ 	.short	0x0008
        /*0026*/ 	.short	0x0030
        /*0028*/ 	.byte	0x00, 0xf4, 0x21, 0x00


	//----- nvinfo : EIATTR_KPARAM_INFO
	.align		4
.L_11:
        /*002c*/ 	.byte	0x04, 0x17
        /*002e*/ 	.short	(.L_13 - .L_12)
.L_12:
        /*0030*/ 	.word	0x00000000
        /*0034*/ 	.short	0x0007
        /*0036*/ 	.short	0x0028
        /*0038*/ 	.byte	0x00, 0xf0, 0x11, 0x00


	//----- nvinfo : EIATTR_KPARAM_INFO
	.align		4
.L_13:
        /*003c*/ 	.byte	0x04, 0x17
        /*003e*/ 	.short	(.L_15 - .L_14)
.L_14:
        /*0040*/ 	.word	0x00000000
        /*0044*/ 	.short	0x0006
        /*0046*/ 	.short	0x0024
        /*0048*/ 	.byte	0x00, 0xf0, 0x11, 0x00


	//----- nvinfo : EIATTR_KPARAM_INFO
	.align		4
.L_15:
        /*004c*/ 	.byte	0x04, 0x17
        /*004e*/ 	.short	(.L_17 - .L_16)
.L_16:
        /*0050*/ 	.word	0x00000000
        /*0054*/ 	.short	0x0005
        /*0056*/ 	.short	0x0020
        /*0058*/ 	.byte	0x00, 0xf0, 0x11, 0x00


	//----- nvinfo : EIATTR_KPARAM_INFO
	.align		4
.L_17:
        /*005c*/ 	.byte	0x04, 0x17
        /*005e*/ 	.short	(.L_19 - .L_18)
.L_18:
        /*0060*/ 	.word	0x00000000
        /*0064*/ 	.short	0x0004
        /*0066*/ 	.short	0x001c
        /*0068*/ 	.byte	0x00, 0xf0, 0x11, 0x00


	//----- nvinfo : EIATTR_KPARAM_INFO
	.align		4
.L_19:
        /*006c*/ 	.byte	0x04, 0x17
        /*006e*/ 	.short	(.L_21 - .L_20)
.L_20:
        /*0070*/ 	.word	0x00000000
        /*0074*/ 	.short	0x0003
        /*0076*/ 	.short	0x0018
        /*0078*/ 	.byte	0x00, 0xf0, 0x11, 0x00


	//----- nvinfo : EIATTR_KPARAM_INFO
	.align		4
.L_21:
        /*007c*/ 	.byte	0x04, 0x17
        /*007e*/ 	.short	(.L_23 - .L_22)
.L_22:
        /*0080*/ 	.word	0x00000000
        /*0084*/ 	.short	0x0002
        /*0086*/ 	.short	0x0010
        /*0088*/ 	.byte	0x00, 0xf4, 0x21, 0x00


	//----- nvinfo : EIATTR_KPARAM_INFO
	.align		4
.L_23:
        /*008c*/ 	.byte	0x04, 0x17
        /*008e*/ 	.short	(.L_25 - .L_24)
.L_24:
        /*0090*/ 	.word	0x00000000
        /*0094*/ 	.short	0x0001
        /*0096*/ 	.short	0x0008
        /*0098*/ 	.byte	0x00, 0xf4, 0x21, 0x00


	//----- nvinfo : EIATTR_KPARAM_INFO
	.align		4
.L_25:
        /*009c*/ 	.byte	0x04, 0x17
        /*009e*/ 	.short	(.L_27 - .L_26)
.L_26:
        /*00a0*/ 	.word	0x00000000
        /*00a4*/ 	.short	0x0000
        /*00a6*/ 	.short	0x0000
        /*00a8*/ 	.byte	0x00, 0xf4, 0x21, 0x00


	//----- nvinfo : EIATTR_MAXREG_COUNT
	.align		4
.L_27:
        /*00ac*/ 	.byte	0x03, 0x1b
        /*00ae*/ 	.short	0x00ff


	//----- nvinfo : EIATTR_EXIT_INSTR_OFFSETS
	.align		4
        /*00b0*/ 	.byte	0x04, 0x1c
        /*00b2*/ 	.short	(.L_29 - .L_28)


	//   ....[0]....
.L_28:
        /*00b4*/ 	.word	0x00001a80


	//   ....[1]....
        /*00b8*/ 	.word	0x00001ae0


	//----- nvinfo : EIATTR_REQNTID
	.align		4
.L_29:
        /*00bc*/ 	.byte	0x04, 0x10
        /*00be*/ 	.short	(.L_31 - .L_30)
.L_30:
        /*00c0*/ 	.word	0x00000080
        /*00c4*/ 	.word	0x00000001
        /*00c8*/ 	.word	0x00000001
.L_31:


//--------------------- .nv.callgraph             --------------------------
	.section	.nv.callgraph,"",@"SHT_CUDA_CALLGRAPH"
	.align	4
	.sectionentsize	8
	.align		4
        /*0000*/ 	.word	0x00000000
	.align		4
        /*0004*/ 	.word	0xffffffff
	.align		4
        /*0008*/ 	.word	0x00000000
	.align		4
        /*000c*/ 	.word	0xfffffffe
	.align		4
        /*0010*/ 	.word	0x00000000
	.align		4
        /*0014*/ 	.word	0xfffffffd
	.align		4
        /*0018*/ 	.word	0x00000000
	.align		4
        /*001c*/ 	.word	0xfffffffc


//--------------------- .nv.rel.action            --------------------------
	.section	.nv.rel.action,"",@"SHT_CUDA_RELOCINFO"
	.align	8
	.sectionentsize	8
        /*0000*/ 	.byte	0x73, 0x00, 0x00, 0x00, 0x00, 0x00, 0x00, 0x00, 0x00, 0x00, 0x00, 0x11, 0x25, 0x00, 0x05, 0x36


//--------------------- .nv.constant0.matmul_kernel --------------------------
	.section	.nv.constant0.matmul_kernel,"a",@progbits
	.sectionflags	@""
	.align	4
.nv.constant0.matmul_kernel:
	.zero		408


//--------------------- .text.matmul_kernel       --------------------------
	.section	.text.matmul_kernel,"ax",@progbits
	.sectionflags	@"SHF_BARRIERS=1"
	.sectioninfo	@"SHI_REGISTERS=96"
	.align	128
        .global         matmul_kernel
        .type           matmul_kernel,@function
        .size           matmul_kernel,(.L_x_4 - matmul_kernel)
        .other          matmul_kernel,@"STO_CUDA_ENTRY STV_DEFAULT"
matmul_kernel:
.text.matmul_kernel:
[----:B------:R-:W-:Y:S02]  /*0000*/  IMAD.MOV.U32 R1, RZ, RZ, c[0x0][0x28] ;  /* 0x00000a00ff017624 */ /* 0x000fe400078e00ff */
[----:B------:R-:W-:Y:S01]  /*0010*/  IMAD.MOV.U32 R12, RZ, RZ, 0x1f ;  /* 0x0000001fff0c7424 */ /* 0x000fe200078e00ff */
[----:B------:R-:W1:Y:S01]  /*0020*/  S2R R7, SR_CTAID.X ;  /* 0x0000000000077919 */ /* 0x000e620000002500 */
[----:B------:R-:W-:Y:S01]  /*0030*/  IMAD.MOV.U32 R64, RZ, RZ, -0x8 ;  /* 0xfffffff8ff407424 */ /* 0x000fe200078e00ff */
[----:B------:R-:W-:Y:S01]  /*0040*/  IABS R11, c[0x0][0x178] ;  /* 0x00005e00000b7a13 */ /* 0x000fe20000000000 */
[----:B------:R-:W-:Y:S01]  /*0050*/  ULDC UR5, c[0x0][0x17c] ;  /* 0x00005f0000057ab9 */ /* 0x000fe20000000800 */
[C---:B------:R-:W-:Y:S01]  /*0060*/  IADD3 R0, R12.reuse, c[0x0][0x178], RZ ;  /* 0x00005e000c007a10 */ /* 0x040fe20007ffe0ff */
[----:B------:R-:W2:Y:S01]  /*0070*/  S2R R72, SR_TID.X ;  /* 0x0000000000487919 */ /* 0x000ea20000002100 */
[----:B------:R-:W-:Y:S01]  /*0080*/  IADD3 R12, R12, c[0x0][0x17c], RZ ;  /* 0x00005f000c0c7a10 */ /* 0x000fe20007ffe0ff */
[----:B------:R-:W-:Y:S01]  /*0090*/  UIADD3 UR4, UR5, -0x20, URZ ;  /* 0xffffffe005047890 */ /* 0x000fe2000fffe03f */
[----:B------:R-:W-:Y:S01]  /*00a0*/  SHF.R.S32.HI R3, RZ, 0x1f, R0 ;  /* 0x0000001fff037819 */ /* 0x000fe20000011400 */
[----:B------:R-:W-:Y:S01]  /*00b0*/  UIADD3 UR6, UR5, -0x40, URZ ;  /* 0xffffffc005067890 */ /* 0x000fe2000fffe03f */
[----:B------:R-:W-:Y:S01]  /*00c0*/  ISETP.NE.AND P4, PT, RZ, c[0x0][0x178], PT ;  /* 0x00005e00ff007a0c */ /* 0x000fe20003f85270 */
[----:B------:R-:W-:Y:S01]  /*00d0*/  IMAD.MOV.U32 R66, RZ, RZ, 0x2 ;  /* 0x00000002ff427424 */ /* 0x000fe200078e00ff */
[----:B------:R-:W-:Y:S01]  /*00e0*/  LEA.HI R3, R3, R0, RZ, 0x5 ;  /* 0x0000000003037211 */ /* 0x000fe200078f28ff */
[----:B------:R-:W-:Y:S01]  /*00f0*/  ULDC.64 UR10, c[0x0][0x118] ;  /* 0x00004600000a7ab9 */ /* 0x000fe20000000a00 */
[----:B------:R-:W-:Y:S01]  /*0100*/  ISETP.GT.AND P6, PT, R12, 0x3f, PT ;  /* 0x0000003f0c00780c */ /* 0x000fe20003fc4270 */
[----:B------:R-:W-:Y:S01]  /*0110*/  IMAD.MOV.U32 R88, RZ, RZ, c[0x0][0x184] ;  /* 0x00006100ff587624 */ /* 0x000fe200078e00ff */
[----:B------:R-:W-:-:S03]  /*0120*/  SHF.R.S32.HI R3, RZ, 0x5, R3 ;  /* 0x00000005ff037819 */ /* 0x000fc60000011403 */
[----:B------:R-:W-:Y:S02]  /*0130*/  IMAD.SHL.U32 R88, R88, 0x20, RZ ;  /* 0x0000002058587824 */ /* 0x000fe400078e00ff */
[----:B------:R-:W-:Y:S01]  /*0140*/  IMAD.SHL.U32 R0, R3, 0x8, RZ ;  /* 0x0000000803007824 */ /* 0x000fe200078e00ff */
[----:B-1----:R-:W-:-:S04]  /*0150*/  IABS R8, R7 ;  /* 0x0000000700087213 */ /* 0x002fc80000000000 */
[-C--:B------:R-:W-:Y:S02]  /*0160*/  IABS R5, R0.reuse ;  /* 0x0000000000057213 */ /* 0x080fe40000000000 */
[----:B------:R-:W-:Y:S01]  /*0170*/  IABS R10, R0 ;  /* 0x00000000000a7213 */ /* 0x000fe20000000000 */
[C---:B--2---:R-:W-:Y:S01]  /*0180*/  IMAD.SHL.U32 R92, R72.reuse, 0x8, RZ ;  /* 0x00000008485c7824 */ /* 0x044fe200078e00ff */
[----:B------:R-:W1:Y:S01]  /*0190*/  I2F.RP R4, R5 ;  /* 0x0000000500047306 */ /* 0x000e620000209400 */
[----:B------:R-:W-:Y:S02]  /*01a0*/  SHF.R.U32.HI R87, RZ, 0x2, R72 ;  /* 0x00000002ff577819 */ /* 0x000fe40000011648 */
[----:B------:R-:W-:Y:S02]  /*01b0*/  LOP3.LUT R91, R72, 0x4, RZ, 0xc0, !PT ;  /* 0x00000004485b7812 */ /* 0x000fe400078ec0ff */
[----:B------:R-:W-:Y:S02]  /*01c0*/  LOP3.LUT R93, R92, 0x18, RZ, 0xc0, !PT ;  /* 0x000000185c5d7812 */ /* 0x000fe400078ec0ff */
[----:B------:R-:W-:-:S02]  /*01d0*/  SGXT.U32 R87, R87, 0x5 ;  /* 0x000000055757781a */ /* 0x000fc40000000000 */
[----:B------:R-:W-:Y:S02]  /*01e0*/  ISETP.GE.AND P5, PT, R93, UR4, PT ;  /* 0x000000045d007c0c */ /* 0x000fe4000bfa6270 */
[C---:B------:R-:W-:Y:S02]  /*01f0*/  LOP3.LUT R90, R72.reuse, 0x8, RZ, 0xc0, !PT ;  /* 0x00000008485a7812 */ /* 0x040fe400078ec0ff */
[C---:B------:R-:W-:Y:S02]  /*0200*/  LOP3.LUT R89, R72.reuse, 0x10, RZ, 0xc0, !PT ;  /* 0x0000001048597812 */ /* 0x040fe400078ec0ff */
[C---:B------:R-:W-:Y:S01]  /*0210*/  LOP3.LUT R75, R72.reuse, 0x20, RZ, 0xc0, !PT ;  /* 0x00000020484b7812 */ /* 0x040fe200078ec0ff */
[----:B-1----:R-:W1:Y:S01]  /*0220*/  MUFU.RCP R4, R4 ;  /* 0x0000000400047308 */ /* 0x002e620000001000 */
[----:B------:R-:W-:Y:S02]  /*0230*/  LOP3.LUT R74, R72, 0x40, RZ, 0xc0, !PT ;  /* 0x00000040484a7812 */ /* 0x000fe400078ec0ff */
[----:B-1----:R-:W-:Y:S01]  /*0240*/  IADD3 R2, R4, 0xffffffe, RZ ;  /* 0x0ffffffe04027810 */ /* 0x002fe20007ffe0ff */
[----:B------:R-:W-:-:S04]  /*0250*/  IMAD.MOV R4, RZ, RZ, -R10 ;  /* 0x000000ffff047224 */ /* 0x000fc800078e0a0a */
[----:B------:R1:W2:Y:S02]  /*0260*/  F2I.FTZ.U32.TRUNC.NTZ R3, R2 ;  /* 0x0000000200037305 */ /* 0x0002a4000021f000 */
[----:B-1----:R-:W-:Y:S02]  /*0270*/  IMAD.MOV.U32 R2, RZ, RZ, RZ ;  /* 0x000000ffff027224 */ /* 0x002fe400078e00ff */
[----:B--2---:R-:W-:-:S04]  /*0280*/  IMAD.MOV R6, RZ, RZ, -R3 ;  /* 0x000000ffff067224 */ /* 0x004fc800078e0a03 */
[----:B------:R-:W-:Y:S02]  /*0290*/  IMAD R9, R6, R5, RZ ;  /* 0x0000000506097224 */ /* 0x000fe400078e02ff */
[----:B------:R-:W-:Y:S02]  /*02a0*/  IMAD.MOV.U32 R6, RZ, RZ, R8 ;  /* 0x000000ffff067224 */ /* 0x000fe400078e0008 */
[----:B------:R-:W-:-:S06]  /*02b0*/  IMAD.HI.U32 R3, R3, R9, R2 ;  /* 0x0000000903037227 */ /* 0x000fcc00078e0002 */
[----:B------:R-:W-:-:S04]  /*02c0*/  IMAD.HI.U32 R65, R3, R6, RZ ;  /* 0x0000000603417227 */ /* 0x000fc800078e00ff */
[----:B------:R-:W-:-:S05]  /*02d0*/  IMAD R2, R65, R4, R6 ;  /* 0x0000000441027224 */ /* 0x000fca00078e0206 */
[----:B------:R-:W-:-:S13]  /*02e0*/  ISETP.GT.U32.AND P1, PT, R5, R2, PT ;  /* 0x000000020500720c */ /* 0x000fda0003f24070 */
[----:B------:R-:W-:Y:S01]  /*02f0*/  @!P1 IMAD.IADD R2, R2, 0x1, -R5 ;  /* 0x0000000102029824 */ /* 0x000fe200078e0a05 */
[----:B------:R-:W-:Y:S02]  /*0300*/  @!P1 IADD3 R65, R65, 0x1, RZ ;  /* 0x0000000141419810 */ /* 0x000fe40007ffe0ff */
[----:B------:R-:W-:Y:S02]  /*0310*/  ISETP.NE.AND P1, PT, R0, RZ, PT ;  /* 0x000000ff0000720c */ /* 0x000fe40003f25270 */
[----:B------:R-:W-:Y:S02]  /*0320*/  ISETP.GE.U32.AND P0, PT, R2, R5, PT ;  /* 0x000000050200720c */ /* 0x000fe40003f06070 */
[----:B------:R-:W-:-:S04]  /*0330*/  LOP3.LUT R2, R7, R0, RZ, 0x3c, !PT ;  /* 0x0000000007027212 */ /* 0x000fc800078e3cff */
[----:B------:R-:W-:-:S07]  /*0340*/  ISETP.GE.AND P2, PT, R2, RZ, PT ;  /* 0x000000ff0200720c */ /* 0x000fce0003f46270 */
[----:B------:R-:W-:-:S06]  /*0350*/  @P0 IADD3 R65, R65, 0x1, RZ ;  /* 0x0000000141410810 */ /* 0x000fcc0007ffe0ff */
[----:B------:R-:W-:Y:S01]  /*0360*/  @!P2 IMAD.MOV R65, RZ, RZ, -R65 ;  /* 0x000000ffff41a224 */ /* 0x000fe200078e0a41 */
[----:B------:R-:W-:-:S05]  /*0370*/  @!P1 LOP3.LUT R65, RZ, R0, RZ, 0x33, !PT ;  /* 0x00000000ff419212 */ /* 0x000fca00078e33ff */
[----:B------:R-:W-:Y:S02]  /*0380*/  IMAD R64, R65, R64, 0x1 ;  /* 0x0000000141407424 */ /* 0x000fe400078e0240 */
[----:B------:R-:W-:-:S03]  /*0390*/  IMAD.MOV R3, RZ, RZ, -R65 ;  /* 0x000000ffff037224 */ /* 0x000fc600078e0a41 */
[----:B------:R-:W-:Y:S01]  /*03a0*/  IMNMX R64, R64, 0x8, PT ;  /* 0x0000000840407817 */ /* 0x000fe20003800200 */
[----:B------:R-:W-:-:S03]  /*03b0*/  IMAD R3, R0, R3, R7 ;  /* 0x0000000300037224 */ /* 0x000fc600078e0207 */
[-C--:B------:R-:W-:Y:S02]  /*03c0*/  IABS R9, R64.reuse ;  /* 0x0000004000097213 */ /* 0x080fe40000000000 */
[----:B------:R-:W-:Y:S02]  /*03d0*/  IABS R0, R64 ;  /* 0x0000004000007213 */ /* 0x000fe40000000000 */
[----:B------:R-:W1:Y:S08]  /*03e0*/  I2F.RP R2, R9 ;  /* 0x0000000900027306 */ /* 0x000e700000209400 */
[----:B-1----:R-:W1:Y:S02]  /*03f0*/  MUFU.RCP R2, R2 ;  /* 0x0000000200027308 */ /* 0x002e640000001000 */
[----:B-1----:R-:W-:-:S02]  /*0400*/  IADD3 R4, R2, 0xffffffe, RZ ;  /* 0x0ffffffe02047810 */ /* 0x002fc40007ffe0ff */
[----:B------:R-:W-:-:S04]  /*0410*/  IABS R2, R3 ;  /* 0x0000000300027213 */ /* 0x000fc80000000000 */
[----:B------:R1:W2:Y:S02]  /*0420*/  F2I.FTZ.U32.TRUNC.NTZ R5, R4 ;  /* 0x0000000400057305 */ /* 0x0002a4000021f000 */
[----:B-1----:R-:W-:Y:S02]  /*0430*/  IMAD.MOV.U32 R4, RZ, RZ, RZ ;  /* 0x000000ffff047224 */ /* 0x002fe400078e00ff */
[----:B--2---:R-:W-:-:S04]  /*0440*/  IMAD.MOV R6, RZ, RZ, -R5 ;  /* 0x000000ffff067224 */ /* 0x004fc800078e0a05 */
[----:B------:R-:W-:Y:S02]  /*0450*/  IMAD R7, R6, R9, RZ ;  /* 0x0000000906077224 */ /* 0x000fe400078e02ff */
[----:B------:R-:W1:Y:S02]  /*0460*/  I2F.RP R6, R11 ;  /* 0x0000000b00067306 */ /* 0x000e640000209400 */
[----:B------:R-:W-:-:S04]  /*0470*/  IMAD.HI.U32 R5, R5, R7, R4 ;  /* 0x0000000705057227 */ /* 0x000fc800078e0004 */
[----:B------:R-:W-:Y:S02]  /*0480*/  IMAD.MOV R7, RZ, RZ, -R0 ;  /* 0x000000ffff077224 */ /* 0x000fe400078e0a00 */
[----:B------:R-:W-:-:S04]  /*0490*/  IMAD.HI.U32 R0, R5, R2, RZ ;  /* 0x0000000205007227 */ /* 0x000fc800078e00ff */
[----:B------:R-:W-:Y:S01]  /*04a0*/  IMAD R2, R0, R7, R2 ;  /* 0x0000000700027224 */ /* 0x000fe200078e0202 */
[----:B-1----:R-:W1:Y:S04]  /*04b0*/  MUFU.RCP R6, R6 ;  /* 0x0000000600067308 */ /* 0x002e680000001000 */
[----:B------:R-:W-:-:S13]  /*04c0*/  ISETP.GT.U32.AND P1, PT, R9, R2, PT ;  /* 0x000000020900720c */ /* 0x000fda0003f24070 */
[----:B------:R-:W-:Y:S01]  /*04d0*/  @!P1 IMAD.IADD R2, R2, 0x1, -R9 ;  /* 0x0000000102029824 */ /* 0x000fe200078e0a09 */
[----:B------:R-:W-:Y:S02]  /*04e0*/  @!P1 IADD3 R0, R0, 0x1, RZ ;  /* 0x0000000100009810 */ /* 0x000fe40007ffe0ff */
[----:B-1----:R-:W-:Y:S02]  /*04f0*/  IADD3 R4, R6, 0xffffffe, RZ ;  /* 0x0ffffffe06047810 */ /* 0x002fe40007ffe0ff */
[----:B------:R-:W-:Y:S02]  /*0500*/  ISETP.GE.U32.AND P0, PT, R2, R9, PT ;  /* 0x000000090200720c */ /* 0x000fe40003f06070 */
[----:B------:R-:W-:Y:S01]  /*0510*/  LOP3.LUT R2, R3, R64, RZ, 0x3c, !PT ;  /* 0x0000004003027212 */ /* 0x000fe200078e3cff */
[----:B------:R-:W1:Y:S01]  /*0520*/  F2I.FTZ.U32.TRUNC.NTZ R5, R4 ;  /* 0x0000000400057305 */ /* 0x000e62000021f000 */
[----:B------:R-:W-:Y:S02]  /*0530*/  ISETP.NE.AND P1, PT, R64, RZ, PT ;  /* 0x000000ff4000720c */ /* 0x000fe40003f25270 */
[----:B------:R-:W-:-:S07]  /*0540*/  ISETP.GE.AND P2, PT, R2, RZ, PT ;  /* 0x000000ff0200720c */ /* 0x000fce0003f46270 */
[----:B------:R-:W-:-:S06]  /*0550*/  @P0 IADD3 R0, R0, 0x1, RZ ;  /* 0x0000000100000810 */ /* 0x000fcc0007ffe0ff */
[----:B------:R-:W-:Y:S01]  /*0560*/  @!P2 IMAD.MOV R0, RZ, RZ, -R0 ;  /* 0x000000ffff00a224 */ /* 0x000fe200078e0a00 */
[----:B------:R-:W-:Y:S01]  /*0570*/  @!P1 LOP3.LUT R0, RZ, R64, RZ, 0x33, !PT ;  /* 0x00000040ff009212 */ /* 0x000fe200078e33ff */
[----:B-1----:R-:W-:Y:S01]  /*0580*/  IMAD.MOV R4, RZ, RZ, -R5 ;  /* 0x000000ffff047224 */ /* 0x002fe200078e0a05 */
[----:B------:R-:W-:-:S03]  /*0590*/  ISETP.GE.AND P1, PT, R93, c[0x0][0x17c], PT ;  /* 0x00005f005d007a0c */ /* 0x000fc60003f26270 */
[----:B------:R-:W-:Y:S02]  /*05a0*/  IMAD R2, R0, 0x20, R93 ;  /* 0x0000002000027824 */ /* 0x000fe400078e025d */
[----:B------:R-:W-:Y:S02]  /*05b0*/  IMAD R7, R4, R11, RZ ;  /* 0x0000000b04077224 */ /* 0x000fe400078e02ff */
[----:B------:R-:W-:Y:S01]  /*05c0*/  IMAD.MOV.U32 R4, RZ, RZ, RZ ;  /* 0x000000ffff047224 */ /* 0x000fe200078e00ff */
[----:B------:R-:W-:Y:S02]  /*05d0*/  IABS R6, R2 ;  /* 0x0000000200067213 */ /* 0x000fe40000000000 */
[----:B------:R-:W-:Y:S01]  /*05e0*/  ISETP.GE.AND P3, PT, R2, RZ, PT ;  /* 0x000000ff0200720c */ /* 0x000fe20003f66270 */
[----:B------:R-:W-:Y:S01]  /*05f0*/  IMAD.HI.U32 R4, R5, R7, R4 ;  /* 0x0000000705047227 */ /* 0x000fe200078e0004 */
[----:B------:R-:W-:Y:S02]  /*0600*/  SEL R7, RZ, 0x10, P5 ;  /* 0x00000010ff077807 */ /* 0x000fe40002800000 */
[----:B------:R-:W-:Y:S01]  /*0610*/  ISETP.GE.AND P5, PT, R87, UR4, PT ;  /* 0x0000000457007c0c */ /* 0x000fe2000bfa6270 */
[----:B------:R-:W-:Y:S01]  /*0620*/  IMAD.MOV.U32 R5, RZ, RZ, R6 ;  /* 0x000000ffff057224 */ /* 0x000fe200078e0006 */
[----:B------:R-:W-:-:S03]  /*0630*/  SEL R7, R7, RZ, P6 ;  /* 0x000000ff07077207 */ /* 0x000fc60003000000 */
[----:B------:R-:W-:-:S04]  /*0640*/  IMAD.HI.U32 R4, R4, R5, RZ ;  /* 0x0000000504047227 */ /* 0x000fc800078e00ff */
[----:B------:R-:W-:-:S04]  /*0650*/  IMAD.MOV R4, RZ, RZ, -R4 ;  /* 0x000000ffff047224 */ /* 0x000fc800078e0a04 */
[----:B------:R-:W-:-:S05]  /*0660*/  IMAD R4, R11, R4, R5 ;  /* 0x000000040b047224 */ /* 0x000fca00078e0205 */
[----:B------:R-:W-:-:S13]  /*0670*/  ISETP.GT.U32.AND P0, PT, R11, R4, PT ;  /* 0x000000040b00720c */ /* 0x000fda0003f04070 */
[----:B------:R-:W-:Y:S01]  /*0680*/  @!P0 IMAD.IADD R4, R4, 0x1, -R11 ;  /* 0x0000000104048824 */ /* 0x000fe200078e0a0b */
[----:B------:R-:W-:-:S04]  /*0690*/  ISETP.GT.AND P0, PT, R12, 0x1f, PT ;  /* 0x0000001f0c00780c */ /* 0x000fc80003f04270 */
[----:B------:R-:W-:Y:S02]  /*06a0*/  ISETP.GT.U32.AND P2, PT, R11, R4, PT ;  /* 0x000000040b00720c */ /* 0x000fe40003f44070 */
[----:B------:R-:W-:-:S04]  /*06b0*/  SEL R5, RZ, 0x10, !P0 ;  /* 0x00000010ff057807 */ /* 0x000fc80004000000 */
[----:B------:R-:W-:-:S04]  /*06c0*/  SEL R6, R5, RZ, !P1 ;  /* 0x000000ff05067207 */ /* 0x000fc80004800000 */
[----:B------:R-:W-:-:S03]  /*06d0*/  ISETP.NE.U32.AND P1, PT, R6, RZ, PT ;  /* 0x000000ff0600720c */ /* 0x000fc60003f25070 */
[----:B------:R-:W-:Y:S01]  /*06e0*/  @!P2 IMAD.IADD R4, R4, 0x1, -R11 ;  /* 0x000000010404a824 */ /* 0x000fe200078e0a0b */
[----:B------:R-:W-:-:S03]  /*06f0*/  ISETP.GE.AND P2, PT, R87, c[0x0][0x17c], PT ;  /* 0x00005f0057007a0c */ /* 0x000fc60003f46270 */
[----:B------:R-:W-:Y:S01]  /*0700*/  IMAD.MOV.U32 R6, RZ, RZ, R4 ;  /* 0x000000ffff067224 */ /* 0x000fe200078e0004 */
[----:B------:R-:W-:Y:S02]  /*0710*/  SEL R4, RZ, 0x10, P5 ;  /* 0x00000010ff047807 */ /* 0x000fe40002800000 */
[----:B------:R-:W-:Y:S01]  /*0720*/  SEL R5, R5, RZ, !P2 ;  /* 0x000000ff05057207 */ /* 0x000fe20005000000 */
[----:B------:R-:W-:Y:S01]  /*0730*/  @!P3 IMAD.MOV R6, RZ, RZ, -R6 ;  /* 0x000000ffff06b224 */ /* 0x000fe200078e0a06 */
[----:B------:R-:W-:Y:S02]  /*0740*/  SEL R4, R4, RZ, P6 ;  /* 0x000000ff04047207 */ /* 0x000fe40003000000 */
[----:B------:R-:W-:Y:S02]  /*0750*/  ISETP.GE.AND P5, PT, R93, UR6, PT ;  /* 0x000000065d007c0c */ /* 0x000fe4000bfa6270 */
[----:B------:R-:W-:Y:S02]  /*0760*/  @!P4 LOP3.LUT R6, RZ, c[0x0][0x178], RZ, 0x33, !PT ;  /* 0x00005e00ff06ca12 */ /* 0x000fe400078e33ff */
[----:B------:R-:W-:-:S02]  /*0770*/  ISETP.NE.U32.AND P2, PT, R5, RZ, PT ;  /* 0x000000ff0500720c */ /* 0x000fc40003f45070 */
[----:B------:R-:W-:Y:S01]  /*0780*/  ISETP.NE.U32.AND P4, PT, R4, RZ, PT ;  /* 0x000000ff0400720c */ /* 0x000fe20003f85070 */
[C---:B------:R-:W-:Y:S01]  /*0790*/  IMAD R13, R87.reuse, c[0x0][0x184], R6 ;  /* 0x00006100570d7a24 */ /* 0x040fe200078e0206 */
[----:B------:R-:W-:Y:S02]  /*07a0*/  ISETP.GT.AND P6, PT, R12, 0x5f, PT ;  /* 0x0000005f0c00780c */ /* 0x000fe40003fc4270 */
[----:B------:R-:W-:Y:S02]  /*07b0*/  SEL R5, RZ, 0x10, P5 ;  /* 0x00000010ff057807 */ /* 0x000fe40002800000 */
[----:B------:R-:W-:Y:S02]  /*07c0*/  LOP3.LUT R4, R92, 0x18, R72, 0x48, !PT ;  /* 0x000000185c047812 */ /* 0x000fe400078e4848 */
[----:B------:R-:W-:Y:S02]  /*07d0*/  ISETP.GE.AND P5, PT, R87, UR6, PT ;  /* 0x0000000657007c0c */ /* 0x000fe4000bfa6270 */
[----:B------:R-:W-:Y:S01]  /*07e0*/  ISETP.NE.U32.AND P3, PT, R7, RZ, PT ;  /* 0x000000ff0700720c */ /* 0x000fe20003f65070 */
[----:B------:R-:W-:Y:S01]  /*07f0*/  IMAD R86, R87, 0x20, R4 ;  /* 0x0000002057567824 */ /* 0x000fe200078e0204 */
[----:B------:R-:W-:-:S02]  /*0800*/  SEL R5, R5, RZ, P6 ;  /* 0x000000ff05057207 */ /* 0x000fc40003000000 */
[----:B------:R-:W-:Y:S01]  /*0810*/  SEL R7, RZ, 0x10, P5 ;  /* 0x00000010ff077807 */ /* 0x000fe20002800000 */
[----:B------:R-:W-:Y:S01]  /*0820*/  IMAD.SHL.U32 R86, R86, 0x2, RZ ;  /* 0x0000000256567824 */ /* 0x000fe200078e00ff */
[----:B------:R-:W-:Y:S01]  /*0830*/  ISETP.NE.U32.AND P5, PT, R5, RZ, PT ;  /* 0x000000ff0500720c */ /* 0x000fe20003fa5070 */
[----:B------:R-:W-:Y:S01]  /*0840*/  IMAD.WIDE.U32 R4, R93, R66, c[0x0][0x160] ;  /* 0x000058005d047625 */ /* 0x000fe200078e0042 */
[----:B------:R-:W-:-:S04]  /*0850*/  SEL R7, R7, RZ, P6 ;  /* 0x000000ff07077207 */ /* 0x000fc80003000000 */
[----:B------:R-:W-:Y:S01]  /*0860*/  ISETP.NE.U32.AND P6, PT, R7, RZ, PT ;  /* 0x000000ff0700720c */ /* 0x000fe20003fc5070 */
[----:B------:R1:W-:Y:S01]  /*0870*/  LDGSTS.E.BYPASS.128 [R86], [R4.64], P1 ;  /* 0x0000000004567fae */ /* 0x0003e20008901c4a */
[----:B------:R-:W-:-:S03]  /*0880*/  IMAD.WIDE R6, R13, R66, c[0x0][0x168] ;  /* 0x00005a000d067625 */ /* 0x000fc600078e0242 */
[----:B------:R1:W-:Y:S03]  /*0890*/  LDGSTS.E.BYPASS.128 [R86+0x800], [R4.64], P1 ;  /* 0x0080000004567fae */ /* 0x0003e60008901c4a */
[C---:B------:R-:W-:Y:S01]  /*08a0*/  IMAD.WIDE R8, R88.reuse, 0x2, R6 ;  /* 0x0000000258087825 */ /* 0x040fe200078e0206 */
[----:B------:R1:W-:Y:S04]  /*08b0*/  LDGSTS.E.BYPASS.128 [R86+0x1000], [R4.64], P1 ;  /* 0x0100000004567fae */ /* 0x0003e80008901c4a */
[----:B------:R1:W-:Y:S01]  /*08c0*/  LDGSTS.E.BYPASS.128 [R86+0x1800], [R4.64], P1 ;  /* 0x0180000004567fae */ /* 0x0003e20008901c4a */
[----:B------:R-:W-:-:S03]  /*08d0*/  IMAD.WIDE R10, R88, 0x2, R8 ;  /* 0x00000002580a7825 */ /* 0x000fc600078e0208 */
[----:B------:R-:W0:Y:S04]  /*08e0*/  LDGDEPBAR ;  /* 0x00000000000079af */ /* 0x000e280000000000 */
[----:B------:R1:W-:Y:S04]  /*08f0*/  LDGSTS.E.BYPASS.128 [R86+0x6000], [R6.64], P2 ;  /* 0x0600000006567fae */ /* 0x0003e80009101c4a */
[----:B------:R-:W0:Y:S04]  /*0900*/  LDGDEPBAR ;  /* 0x00000000000079af */ /* 0x000e280000000000 */
[----:B------:R-:W-:Y:S06]  /*0910*/  BAR.SYNC.DEFER_BLOCKING 0x0 ;  /* 0x0000000000007b1d */ /* 0x000fec0000010000 */
[----:B------:R-:W-:Y:S01]  /*0920*/  @!PT LDS RZ, [RZ] ;  /* 0x00000000fffff984 */ /* 0x000fe20000000800 */
[----:B------:R-:W-:Y:S01]  /*0930*/  @!PT LDS RZ, [RZ] ;  /* 0x00000000fffff984 */ /* 0x000fe20000000800 */
[----:B------:R-:W-:Y:S01]  /*0940*/  @!PT LDS RZ, [RZ] ;  /* 0x00000000fffff984 */ /* 0x000fe20000000800 */
[----:B------:R1:W-:Y:S04]  /*0950*/  LDGSTS.E.BYPASS.128 [R86+0x2000], [R4.64+0x40], P3 ;  /* 0x0200004004567fae */ /* 0x0003e80009901c4a */
[----:B------:R1:W-:Y:S04]  /*0960*/  LDGSTS.E.BYPASS.128 [R86+0x2800], [R4.64+0x40], P3 ;  /* 0x0280004004567fae */ /* 0x0003e80009901c4a */
[----:B------:R1:W-:Y:S04]  /*0970*/  LDGSTS.E.BYPASS.128 [R86+0x3000], [R4.64+0x40], P3 ;  /* 0x0300004004567fae */ /* 0x0003e80009901c4a */
[----:B------:R1:W-:Y:S04]  /*0980*/  LDGSTS.E.BYPASS.128 [R86+0x3800], [R4.64+0x40], P3 ;  /* 0x0380004004567fae */ /* 0x0003e80009901c4a */
        /* <DEDUP_REMOVED lines=13> */
[----:B------:R-:W0:Y:S01]  /*0a60*/  LDGDEPBAR ;  /* 0x00000000000079af */ /* 0x000e220000000000 */
[----:B------:R-:W-:Y:S05]  /*0a70*/  @P0 BRA `(.L_x_0) ;  /* 0x0000012000000947 */ /* 0x000fea0003800000 */
[----:B------:R-:W-:Y:S01]  /*0a80*/  IMAD.SHL.U32 R75, R75, 0x10, RZ ;  /* 0x000000104b4b7824 */ /* 0x000fe200078e00ff */
[----:B------:R-:W-:Y:S01]  /*0a90*/  CS2R R12, SRZ ;  /* 0x00000000000c7805 */ /* 0x000fe2000001ff00 */
[----:B------:R-:W-:-:S02]  /*0aa0*/  IMAD.SHL.U32 R74, R74, 0x10, RZ ;  /* 0x000000104a4a7824 */ /* 0x000fc400078e00ff */
[----:B------:R-:W-:Y:S02]  /*0ab0*/  IMAD.MOV.U32 R56, RZ, RZ, RZ ;  /* 0x000000ffff387224 */ /* 0x000fe400078e00ff */
[----:B------:R-:W-:Y:S02]  /*0ac0*/  IMAD.MOV.U32 R58, RZ, RZ, RZ ;  /* 0x000000ffff3a7224 */ /* 0x000fe400078e00ff */
[----:B------:R-:W-:Y:S02]  /*0ad0*/  IMAD.MOV.U32 R52, RZ, RZ, RZ ;  /* 0x000000ffff347224 */ /* 0x000fe400078e00ff */
[----:B------:R-:W-:Y:S02]  /*0ae0*/  IMAD.MOV.U32 R54, RZ, RZ, RZ ;  /* 0x000000ffff367224 */ /* 0x000fe400078e00ff */
[----:B------:R-:W-:Y:S02]  /*0af0*/  IMAD.MOV.U32 R48, RZ, RZ, RZ ;  /* 0x000000ffff307224 */ /* 0x000fe400078e00ff */
[----:B------:R-:W-:-:S02]  /*0b00*/  IMAD.MOV.U32 R50, RZ, RZ, RZ ;  /* 0x000000ffff327224 */ /* 0x000fc400078e00ff */
[----:B------:R-:W-:Y:S02]  /*0b10*/  IMAD.MOV.U32 R44, RZ, RZ, RZ ;  /* 0x000000ffff2c7224 */ /* 0x000fe400078e00ff */
[----:B------:R-:W-:Y:S02]  /*0b20*/  IMAD.MOV.U32 R46, RZ, RZ, RZ ;  /* 0x000000ffff2e7224 */ /* 0x000fe400078e00ff */
[----:B------:R-:W-:Y:S02]  /*0b30*/  IMAD.MOV.U32 R40, RZ, RZ, RZ ;  /* 0x000000ffff287224 */ /* 0x000fe400078e00ff */
[----:B------:R-:W-:Y:S02]  /*0b40*/  IMAD.MOV.U32 R42, RZ, RZ, RZ ;  /* 0x000000ffff2a7224 */ /* 0x000fe400078e00ff */
[----:B------:R-:W-:Y:S02]  /*0b50*/  IMAD.MOV.U32 R36, RZ, RZ, RZ ;  /* 0x000000ffff247224 */ /* 0x000fe400078e00ff */
[----:B------:R-:W-:-:S02]  /*0b60*/  IMAD.MOV.U32 R38, RZ, RZ, RZ ;  /* 0x000000ffff267224 */ /* 0x000fc400078e00ff */
[----:B------:R-:W-:Y:S02]  /*0b70*/  IMAD.MOV.U32 R32, RZ, RZ, RZ ;  /* 0x000000ffff207224 */ /* 0x000fe400078e00ff */
[----:B------:R-:W-:Y:S01]  /*0b80*/  IMAD.MOV.U32 R34, RZ, RZ, RZ ;  /* 0x000000ffff227224 */ /* 0x000fe200078e00ff */
[----:B------:R-:W-:Y:S05]  /*0b90*/  BRA `(.L_x_1) ;  /* 0x0000098000007947 */ /* 0x000fea0003800000 */
.L_x_0:
[----:B-1----:R-:W-:Y:S01]  /*0ba0*/  SHF.R.S32.HI R4, RZ, 0x1, R72 ;  /* 0x00000001ff047819 */ /* 0x002fe20000011448 */
[----:B------:R-:W-:Y:S01]  /*0bb0*/  IMAD.SHL.U32 R79, R72, 0x20, RZ ;  /* 0x00000020484f7824 */ /* 0x000fe200078e00ff */
[----:B------:R-:W-:Y:S01]  /*0bc0*/  SHF.R.S32.HI R5, RZ, 0x1f, R12 ;  /* 0x0000001fff057819 */ /* 0x000fe2000001140c */
[----:B------:R-:W-:Y:S01]  /*0bd0*/  IMAD.MOV.U32 R10, RZ, RZ, 0x10 ;  /* 0x00000010ff0a7424 */ /* 0x000fe200078e00ff */
[----:B------:R-:W-:Y:S01]  /*0be0*/  SGXT R4, R4, 0x1 ;  /* 0x000000010404781a */ /* 0x000fe20000000200 */
[----:B------:R-:W-:Y:S01]  /*0bf0*/  IMAD.SHL.U32 R75, R75, 0x10, RZ ;  /* 0x000000104b4b7824 */ /* 0x000fe200078e00ff */
[----:B------:R-:W-:Y:S01]  /*0c00*/  SHF.R.S32.HI R6, RZ, 0x1f, R13 ;  /* 0x0000001fff067819 */ /* 0x000fe2000001140d */
[----:B------:R-:W-:Y:S01]  /*0c10*/  IMAD.SHL.U32 R74, R74, 0x10, RZ ;  /* 0x000000104a4a7824 */ /* 0x000fe200078e00ff */
[----:B------:R-:W-:Y:S01]  /*0c20*/  ISETP.NE.AND P0, PT, R91, RZ, PT ;  /* 0x000000ff5b00720c */ /* 0x000fe20003f05270 */
[----:B------:R-:W-:Y:S01]  /*0c30*/  IMAD.MOV.U32 R73, RZ, RZ, 0x2 ;  /* 0x00000002ff497424 */ /* 0x000fe200078e00ff */
[----:B------:R-:W-:Y:S01]  /*0c40*/  LOP3.LUT R4, R4, 0x48, RZ, 0xc0, !PT ;  /* 0x0000004804047812 */ /* 0x000fe200078ec0ff */
[----:B------:R-:W-:Y:S01]  /*0c50*/  CS2R R56, SRZ ;  /* 0x0000000000387805 */ /* 0x000fe2000001ff00 */
[----:B------:R-:W-:Y:S01]  /*0c60*/  LEA.HI R85, R5, R12, RZ, 0x5 ;  /* 0x0000000c05557211 */ /* 0x000fe200078f28ff */
[----:B------:R-:W-:Y:S01]  /*0c70*/  CS2R R58, SRZ ;  /* 0x00000000003a7805 */ /* 0x000fe2000001ff00 */
[----:B------:R-:W-:Y:S01]  /*0c80*/  LOP3.LUT R5, R72, 0x3, RZ, 0xc0, !PT ;  /* 0x0000000348057812 */ /* 0x000fe200078ec0ff */
[----:B------:R-:W-:Y:S01]  /*0c90*/  CS2R R52, SRZ ;  /* 0x0000000000347805 */ /* 0x000fe2000001ff00 */
[C---:B------:R-:W-:Y:S01]  /*0ca0*/  SHF.L.U64.HI R7, R13.reuse, 0x1, R6 ;  /* 0x000000010d077819 */ /* 0x040fe20000010206 */
[----:B------:R-:W-:Y:S01]  /*0cb0*/  IMAD.SHL.U32 R6, R13, 0x2, RZ ;  /* 0x000000020d067824 */ /* 0x000fe200078e00ff */
[----:B------:R-:W-:Y:S01]  /*0cc0*/  SEL R9, RZ, 0x90, !P0 ;  /* 0x00000090ff097807 */ /* 0x000fe20004000000 */
[----:B------:R-:W-:Y:S01]  /*0cd0*/  CS2R R54, SRZ ;  /* 0x0000000000367805 */ /* 0x000fe2000001ff00 */
[----:B------:R-:W-:Y:S01]  /*0ce0*/  LOP3.LUT R8, R4, 0x20, R79, 0xf8, !PT ;  /* 0x0000002004087812 */ /* 0x000fe200078ef84f */
[----:B------:R-:W-:Y:S01]  /*0cf0*/  IMAD.WIDE.U32 R4, R5, R10, c[0x0][0x160] ;  /* 0x0000580005047625 */ /* 0x000fe200078e000a */
[----:B------:R-:W-:Y:S01]  /*0d00*/  SHF.R.S32.HI R67, RZ, 0x1f, R88 ;  /* 0x0000001fff437819 */ /* 0x000fe20000011458 */
[----:B------:R-:W-:Y:S01]  /*0d10*/  CS2R R48, SRZ ;  /* 0x0000000000307805 */ /* 0x000fe2000001ff00 */
[----:B------:R-:W-:Y:S01]  /*0d20*/  LOP3.LUT R8, R8, R9, RZ, 0xfc, !PT ;  /* 0x0000000908087212 */ /* 0x000fe200078efcff */
[----:B------:R-:W-:Y:S01]  /*0d30*/  IMAD.WIDE.U32 R6, R88, 0x6, R6 ;  /* 0x0000000658067825 */ /* 0x000fe200078e0006 */
[----:B------:R-:W-:Y:S01]  /*0d40*/  IADD3 R70, P1, R4, 0xc0, RZ ;  /* 0x000000c004467810 */ /* 0x000fe20007f3e0ff */
[----:B------:R-:W-:Y:S01]  /*0d50*/  CS2R R50, SRZ ;  /* 0x0000000000327805 */ /* 0x000fe2000001ff00 */
[----:B------:R-:W-:Y:S01]  /*0d60*/  LOP3.LUT R79, R8, 0x300, R79, 0xf8, !PT ;  /* 0x00000300084f7812 */ /* 0x000fe200078ef84f */
[----:B------:R-:W-:Y:S01]  /*0d70*/  IMAD R4, R90, 0x20, R8 ;  /* 0x000000205a047824 */ /* 0x000fe200078e0208 */
[----:B------:R-:W-:Y:S01]  /*0d80*/  IADD3 R69, P0, R6, c[0x0][0x168], RZ ;  /* 0x00005a0006457a10 */ /* 0x000fe20007f1e0ff */
[----:B------:R-:W-:Y:S01]  /*0d90*/  IMAD R9, R67, 0x6, RZ ;  /* 0x0000000643097824 */ /* 0x000fe200078e02ff */
[----:B------:R-:W-:Y:S01]  /*0da0*/  SHF.R.U32.HI R6, RZ, 0x1, R89 ;  /* 0x00000001ff067819 */ /* 0x000fe20000011659 */
[----:B------:R-:W-:Y:S01]  /*0db0*/  IMAD.X R71, RZ, RZ, R5, P1 ;  /* 0x000000ffff477224 */ /* 0x000fe200008e0605 */
[----:B------:R-:W-:Y:S01]  /*0dc0*/  SHF.R.S32.HI R85, RZ, 0x5, R85 ;  /* 0x00000005ff557819 */ /* 0x000fe20000011455 */
[----:B------:R-:W-:Y:S01]  /*0dd0*/  CS2R R44, SRZ ;  /* 0x00000000002c7805 */ /* 0x000fe2000001ff00 */
[----:B------:R-:W-:Y:S01]  /*0de0*/  LOP3.LUT R83, R75, R4, R6, 0xf6, !PT ;  /* 0x000000044b537212 */ /* 0x000fe200078ef606 */
[----:B------:R-:W-:Y:S01]  /*0df0*/  CS2R R46, SRZ ;  /* 0x00000000002e7805 */ /* 0x000fe2000001ff00 */
[----:B------:R-:W-:Y:S01]  /*0e00*/  IADD3.X R68, R7, c[0x0][0x16c], R9, P0, !PT ;  /* 0x00005b0007447a10 */ /* 0x000fe200007fe409 */
[----:B------:R-:W-:Y:S01]  /*0e10*/  CS2R R40, SRZ ;  /* 0x0000000000287805 */ /* 0x000fe2000001ff00 */
[----:B------:R-:W-:Y:S01]  /*0e20*/  LOP3.LUT R83, R83, R74, RZ, 0x3c, !PT ;  /* 0x0000004a53537212 */ /* 0x000fe200078e3cff */
[----:B------:R-:W-:Y:S01]  /*0e30*/  CS2R R42, SRZ ;  /* 0x00000000002a7805 */ /* 0x000fe2000001ff00 */
[----:B------:R-:W-:Y:S01]  /*0e40*/  CS2R R36, SRZ ;  /* 0x0000000000247805 */ /* 0x000fe2000001ff00 */
[----:B------:R-:W-:Y:S01]  /*0e50*/  CS2R R38, SRZ ;  /* 0x0000000000267805 */ /* 0x000fe2000001ff00 */
[----:B------:R-:W-:Y:S01]  /*0e60*/  CS2R R32, SRZ ;  /* 0x0000000000207805 */ /* 0x000fe2000001ff00 */
[----:B------:R-:W-:Y:S01]  /*0e70*/  CS2R R34, SRZ ;  /* 0x0000000000227805 */ /* 0x000fe2000001ff00 */
[----:B------:R-:W-:Y:S01]  /*0e80*/  CS2R R4, SRZ ;  /* 0x0000000000047805 */ /* 0x000fe2000001ff00 */
[----:B------:R-:W-:Y:S01]  /*0e90*/  CS2R R6, SRZ ;  /* 0x0000000000067805 */ /* 0x000fe2000001ff00 */
[----:B------:R-:W-:Y:S01]  /*0ea0*/  SHF.L.U64.HI R67, R88, 0x1, R67 ;  /* 0x0000000158437819 */ /* 0x000fe20000010243 */
[----:B------:R-:W-:Y:S01]  /*0eb0*/  UIADD3 UR5, UR5, -0x60, URZ ;  /* 0xffffffa005057890 */ /* 0x000fe2000fffe03f */
[----:B------:R-:W-:Y:S01]  /*0ec0*/  IADD3 R84, R85, -0x3, RZ ;  /* 0xfffffffd55547810 */ /* 0x000fe20007ffe0ff */
[----:B------:R-:W-:Y:S01]  /*0ed0*/  UMOV UR4, URZ ;  /* 0x0000003f00047c82 */ /* 0x000fe20008000000 */
[C---:B------:R-:W-:Y:S01]  /*0ee0*/  LOP3.LUT R78, R79.reuse, 0x8, RZ, 0x3c, !PT ;  /* 0x000000084f4e7812 */ /* 0x040fe200078e3cff */
[----:B------:R-:W-:Y:S01]  /*0ef0*/  UMOV UR6, 0xffffffff ;  /* 0xffffffff00067882 */ /* 0x000fe20000000000 */
[----:B------:R-:W-:-:S02]  /*0f00*/  LOP3.LUT R77, R79, 0x10, RZ, 0x3c, !PT ;  /* 0x000000104f4d7812 */ /* 0x000fc400078e3cff */
[----:B------:R-:W-:Y:S02]  /*0f10*/  LOP3.LUT R76, R79, 0x18, RZ, 0x3c, !PT ;  /* 0x000000184f4c7812 */ /* 0x000fe400078e3cff */
[C---:B------:R-:W-:Y:S02]  /*0f20*/  LOP3.LUT R82, R83.reuse, 0x10, RZ, 0x3c, !PT ;  /* 0x0000001053527812 */ /* 0x040fe400078e3cff */
[C---:B------:R-:W-:Y:S02]  /*0f30*/  LOP3.LUT R81, R83.reuse, 0x800, RZ, 0x3c, !PT ;  /* 0x0000080053517812 */ /* 0x040fe400078e3cff */
[----:B------:R-:W-:Y:S02]  /*0f40*/  LOP3.LUT R80, R83, 0x810, RZ, 0x3c, !PT ;  /* 0x0000081053507812 */ /* 0x000fe400078e3cff */
.L_x_2:
[----:B------:R-:W-:-:S04]  /*0f50*/  DEPBAR.LE SB0, 0x4 ;  /* 0x000081000000791a */ /* 0x000fc80000000000 */
[----:B------:R-:W-:Y:S01]  /*0f60*/  UIADD3 UR6, UR6, 0x1, URZ ;  /* 0x0000000106067890 */ /* 0x000fe2000fffe03f */
[----:B------:R-:W-:Y:S01]  /*0f70*/  BAR.SYNC.DEFER_BLOCKING 0x0 ;  /* 0x0000000000007b1d */ /* 0x000fe20000010000 */
[----:B------:R-:W-:Y:S02]  /*0f80*/  ISETP.GE.AND P0, PT, R93, UR5, PT ;  /* 0x000000055d007c0c */ /* 0x000fe4000bf06270 */
[----:B------:R-:W-:Y:S01]  /*0f90*/  UISETP.GT.AND UP0, UPT, UR6, 0x2, UPT ;  /* 0x000000020600788c */ /* 0x000fe2000bf04270 */
[----:B------:R-:W-:Y:S01]  /*0fa0*/  ISETP.LE.AND P1, PT, R84, UR4, PT ;  /* 0x0000000454007c0c */ /* 0x000fe2000bf23270 */
[----:B------:R-:W-:Y:S01]  /*0fb0*/  UIADD3 UR4, UR4, 0x1, URZ ;  /* 0x0000000104047890 */ /* 0x000fe2000fffe03f */
[----:B------:R-:W-:Y:S01]  /*0fc0*/  IADD3 R73, R73, 0x1, RZ ;  /* 0x0000000149497810 */ /* 0x000fe20007ffe0ff */
[----:B------:R-:W-:-:S04]  /*0fd0*/  USEL UR6, UR6, URZ, !UP0 ;  /* 0x0000003f06067287 */ /* 0x000fc8000c000000 */
[----:B------:R-:W-:Y:S02]  /*0fe0*/  USHF.L.U32 UR7, UR6, 0xd, URZ ;  /* 0x0000000d06077899 */ /* 0x000fe4000800063f */
[----:B------:R-:W-:-:S04]  /*0ff0*/  ULEA UR8, UR6, 0x6000, 0xb ;  /* 0x0000600006087891 */ /* 0x000fc8000f8e583f */
[----:B------:R-:W-:Y:S02]  /*1000*/  LEA R28, R83, UR7, 0x1 ;  /* 0x00000007531c7c11 */ /* 0x000fe4000f8e08ff */
[----:B------:R-:W-:Y:S02]  /*1010*/  LEA R24, R79, UR8, 0x1 ;  /* 0x000000084f187c11 */ /* 0x000fe4000f8e08ff */
[----:B------:R-:W-:Y:S02]  /*1020*/  LEA R20, R78, UR8, 0x1 ;  /* 0x000000084e147c11 */ /* 0x000fe4000f8e08ff */
[----:B------:R-:W-:Y:S01]  /*1030*/  LEA R12, R77, UR8, 0x1 ;  /* 0x000000084d0c7c11 */ /* 0x000fe2000f8e08ff */
[----:B------:R-:W-:Y:S01]  /*1040*/  LDSM.16.M88.4 R28, [R28] ;  /* 0x000000001c1c783b */ /* 0x000fe20000000200 */
[----:B------:R-:W-:Y:S02]  /*1050*/  LEA R8, R76, UR8, 0x1 ;  /* 0x000000084c087c11 */ /* 0x000fe4000f8e08ff */
[----:B------:R-:W-:Y:S01]  /*1060*/  LEA R16, R81, UR7, 0x1 ;  /* 0x0000000751107c11 */ /* 0x000fe2000f8e08ff */
[----:B------:R-:W1:Y:S01]  /*1070*/  LDSM.16.MT88.4 R24, [R24] ;  /* 0x000000001818783b */ /* 0x000e620000004200 */
[----:B------:R-:W-:-:S03]  /*1080*/  LEA R60, R82, UR7, 0x1 ;  /* 0x00000007523c7c11 */ /* 0x000fc6000f8e08ff */
[----:B------:R-:W2:Y:S04]  /*1090*/  LDSM.16.MT88.4 R20, [R20] ;  /* 0x000000001414783b */ /* 0x000ea80000004200 */
[----:B------:R-:W3:Y:S04]  /*10a0*/  LDSM.16.MT88.4 R12, [R12] ;  /* 0x000000000c0c783b */ /* 0x000ee80000004200 */
[----:B------:R-:W4:Y:S04]  /*10b0*/  LDSM.16.MT88.4 R8, [R8] ;  /* 0x000000000808783b */ /* 0x000f280000004200 */
[----:B------:R-:W5:Y:S04]  /*10c0*/  LDSM.16.M88.4 R16, [R16] ;  /* 0x000000001010783b */ /* 0x000f680000000200 */
[----:B------:R-:W4:Y:S01]  /*10d0*/  LDSM.16.M88.4 R60, [R60] ;  /* 0x000000003c3c783b */ /* 0x000f220000000200 */
[C---:B-1----:R-:W-:Y:S08]  /*10e0*/  HMMA.16816.F32 R56, R28.reuse, R24, R56 ;  /* 0x000000181c38723c */ /* 0x042ff00000001838 */
[C---:B--2---:R-:W-:Y:S08]  /*10f0*/  HMMA.16816.F32 R52, R28.reuse, R20, R52 ;  /* 0x000000141c34723c */ /* 0x044ff00000001834 */
[C---:B---3--:R-:W-:Y:S08]  /*1100*/  HMMA.16816.F32 R48, R28.reuse, R12, R48 ;  /* 0x0000000c1c30723c */ /* 0x048ff00000001830 */
[----:B----4-:R-:W-:Y:S07]  /*1110*/  HMMA.16816.F32 R44, R28, R8, R44 ;  /* 0x000000081c2c723c */ /* 0x010fee000000182c */
[----:B------:R-:W-:Y:S01]  /*1120*/  LEA R28, R80, UR7, 0x1 ;  /* 0x00000007501c7c11 */ /* 0x000fe2000f8e08ff */
[C---:B-----5:R-:W-:Y:S05]  /*1130*/  HMMA.16816.F32 R32, R16.reuse, R12, R32 ;  /* 0x0000000c1020723c */ /* 0x060fea0000001820 */
[----:B------:R-:W1:Y:S03]  /*1140*/  LDSM.16.M88.4 R28, [R28] ;  /* 0x000000001c1c783b */ /* 0x000e660000000200 */
[C---:B------:R-:W-:Y:S07]  /*1150*/  HMMA.16816.F32 R4, R16.reuse, R8, R4 ;  /* 0x000000081004723c */ /* 0x040fee0000001804 */
[----:B------:R-:W-:Y:S01]  /*1160*/  SEL R8, RZ, 0x10, P0 ;  /* 0x00000010ff087807 */ /* 0x000fe20000000000 */
[----:B------:R-:W-:Y:S01]  /*1170*/  HMMA.16816.F32 R40, R16, R24, R40 ;  /* 0x000000181028723c */ /* 0x000fe20000001828 */
[----:B------:R-:W-:Y:S01]  /*1180*/  ISETP.GE.AND P0, PT, R87, UR5, PT ;  /* 0x0000000557007c0c */ /* 0x000fe2000bf06270 */
[----:B------:R-:W-:Y:S01]  /*1190*/  UIADD3 UR5, UR5, -0x20, URZ ;  /* 0xffffffe005057890 */ /* 0x000fe2000fffe03f */
[----:B------:R-:W-:-:S02]  /*11a0*/  SEL R8, R8, RZ, !P1 ;  /* 0x000000ff08087207 */ /* 0x000fc40004800000 */
[----:B------:R-:W-:Y:S02]  /*11b0*/  SEL R9, RZ, 0x10, P0 ;  /* 0x00000010ff097807 */ /* 0x000fe40000000000 */
[----:B------:R-:W-:Y:S01]  /*11c0*/  ISETP.GT.AND P0, PT, R73, 0x2, PT ;  /* 0x000000024900780c */ /* 0x000fe20003f04270 */
[----:B------:R-:W-:Y:S01]  /*11d0*/  HMMA.16816.F32 R36, R16, R20, R36 ;  /* 0x000000141024723c */ /* 0x000fe20000001824 */
[----:B------:R-:W-:Y:S01]  /*11e0*/  ISETP.NE.U32.AND P2, PT, R8, RZ, PT ;  /* 0x000000ff0800720c */ /* 0x000fe20003f45070 */
[----:B------:R-:W-:Y:S01]  /*11f0*/  IMAD.MOV.U32 R8, RZ, RZ, R70 ;  /* 0x000000ffff087224 */ /* 0x000fe200078e0046 */
[----:B------:R-:W-:Y:S02]  /*1200*/  SEL R9, R9, RZ, !P1 ;  /* 0x000000ff09097207 */ /* 0x000fe40004800000 */
[----:B------:R-:W-:Y:S02]  /*1210*/  SEL R73, R73, RZ, !P0 ;  /* 0x000000ff49497207 */ /* 0x000fe40004000000 */
[----:B------:R-:W-:Y:S01]  /*1220*/  ISETP.NE.U32.AND P0, PT, R9, RZ, PT ;  /* 0x000000ff0900720c */ /* 0x000fe20003f05070 */
[----:B------:R-:W-:Y:S01]  /*1230*/  IMAD.MOV.U32 R9, RZ, RZ, R71 ;  /* 0x000000ffff097224 */ /* 0x000fe200078e0047 */
[C---:B------:R-:W-:Y:S01]  /*1240*/  HMMA.16816.F32 R48, R60.reuse, R14, R48 ;  /* 0x0000000e3c30723c */ /* 0x040fe20000001830 */
[C-C-:B------:R-:W-:Y:S01]  /*1250*/  IMAD R13, R73.reuse, 0x2000, R86.reuse ;  /* 0x00002000490d7824 */ /* 0x140fe200078e0256 */
[----:B------:R-:W-:Y:S06]  /*1260*/  BAR.SYNC.DEFER_BLOCKING 0x0 ;  /* 0x0000000000007b1d */ /* 0x000fec0000010000 */
[----:B------:R-:W-:Y:S08]  /*1270*/  HMMA.16816.F32 R44, R60, R10, R44 ;  /* 0x0000000a3c2c723c */ /* 0x000ff0000000182c */
[C---:B-1----:R-:W-:Y:S07]  /*1280*/  HMMA.16816.F32 R32, R28.reuse, R14, R32 ;  /* 0x0000000e1c20723c */ /* 0x042fee0000001820 */
[----:B------:R-:W-:Y:S01]  /*1290*/  IMAD R15, R73, 0x800, R86 ;  /* 0x00000800490f7824 */ /* 0x000fe200078e0256 */
[----:B------:R-:W-:Y:S01]  /*12a0*/  HMMA.16816.F32 R4, R28, R10, R4 ;  /* 0x0000000a1c04723c */ /* 0x000fe20000001804 */
[----:B------:R-:W-:Y:S01]  /*12b0*/  @!PT LDS RZ, [RZ] ;  /* 0x00000000fffff984 */ /* 0x000fe20000000800 */
[----:B------:R-:W-:Y:S01]  /*12c0*/  @!PT LDS RZ, [RZ] ;  /* 0x00000000fffff984 */ /* 0x000fe20000000800 */
[----:B------:R-:W-:Y:S01]  /*12d0*/  @!PT LDS RZ, [RZ] ;  /* 0x00000000fffff984 */ /* 0x000fe20000000800 */
[----:B------:R1:W-:Y:S04]  /*12e0*/  LDGSTS.E.BYPASS.128 [R13], [R8.64], P2 ;  /* 0x00000000080d7fae */ /* 0x0003e80009101c4a */
[----:B------:R1:W-:Y:S02]  /*12f0*/  LDGSTS.E.BYPASS.128 [R13+0x800], [R8.64], P2 ;  /* 0x00800000080d7fae */ /* 0x0003e40009101c4a */
[----:B------:R-:W-:Y:S01]  /*1300*/  IMAD.MOV.U32 R10, RZ, RZ, R69 ;  /* 0x000000ffff0a7224 */ /* 0x000fe200078e0045 */
[----:B------:R-:W-:Y:S01]  /*1310*/  LEA R69, P1, R88, R69, 0x1 ;  /* 0x0000004558457211 */ /* 0x000fe200078208ff */
[----:B------:R-:W-:Y:S01]  /*1320*/  IMAD.MOV.U32 R11, RZ, RZ, R68 ;  /* 0x000000ffff0b7224 */ /* 0x000fe200078e0044 */
[----:B------:R1:W-:Y:S01]  /*1330*/  LDGSTS.E.BYPASS.128 [R13+0x1000], [R8.64], P2 ;  /* 0x01000000080d7fae */ /* 0x0003e20009101c4a */
[----:B------:R-:W-:Y:S02]  /*1340*/  HMMA.16816.F32 R56, R60, R26, R56 ;  /* 0x0000001a3c38723c */ /* 0x000fe40000001838 */
[----:B------:R-:W-:Y:S01]  /*1350*/  IMAD.X R68, R68, 0x1, R67, P1 ;  /* 0x0000000144447824 */ /* 0x000fe200008e0643 */
[----:B------:R1:W-:Y:S01]  /*1360*/  LDGSTS.E.BYPASS.128 [R13+0x1800], [R8.64], P2 ;  /* 0x01800000080d7fae */ /* 0x0003e20009101c4a */
[----:B------:R-:W-:-:S03]  /*1370*/  IADD3 R70, P2, R8, 0x40, RZ ;  /* 0x0000004008467810 */ /* 0x000fc60007f5e0ff */
[----:B------:R-:W0:Y:S01]  /*1380*/  LDGDEPBAR ;  /* 0x00000000000079af */ /* 0x000e220000000000 */
[----:B------:R-:W-:Y:S01]  /*1390*/  HMMA.16816.F32 R52, R60, R22, R52 ;  /* 0x000000163c34723c */ /* 0x000fe20000001834 */
[----:B------:R-:W-:Y:S02]  /*13a0*/  IMAD.X R71, RZ, RZ, R9, P2 ;  /* 0x000000ffff477224 */ /* 0x000fe400010e0609 */
[----:B------:R1:W-:Y:S01]  /*13b0*/  LDGSTS.E.BYPASS.128 [R15+0x6000], [R10.64], P0 ;  /* 0x060000000a0f7fae */ /* 0x0003e20008101c4a */
[----:B------:R-:W-:-:S03]  /*13c0*/  ISETP.NE.AND P0, PT, R85, UR4, PT ;  /* 0x0000000455007c0c */ /* 0x000fc6000bf05270 */
[----:B------:R-:W0:Y:S01]  /*13d0*/  LDGDEPBAR ;  /* 0x00000000000079af */ /* 0x000e220000000000 */
[C---:B------:R-:W-:Y:S08]  /*13e0*/  HMMA.16816.F32 R40, R28.reuse, R26, R40 ;  /* 0x0000001a1c28723c */ /* 0x040ff00000001828 */
[----:B------:R-:W-:Y:S01]  /*13f0*/  HMMA.16816.F32 R36, R28, R22, R36 ;  /* 0x000000161c24723c */ /* 0x000fe20000001824 */
[----:B-1----:R-:W-:Y:S07]  /*1400*/  @P0 BRA `(.L_x_2) ;  /* 0xfffffb4000000947 */ /* 0x002fee000383ffff */
[----:B------:R-:W-:-:S08]  /*1410*/  NOP ;  /* 0x0000000000007918 */ /* 0x000fd00000000000 */
[----:B------:R-:W-:Y:S02]  /*1420*/  F2FP.PACK_AB R12, R7, R6 ;  /* 0x00000006070c723e */ /* 0x000fe400000000ff */
[----:B------:R-:W-:-:S02]  /*1430*/  F2FP.PACK_AB R13, R5, R4 ;  /* 0x00000004050d723e */ /* 0x000fc400000000ff */
[----:B------:R-:W-:Y:S02]  /*1440*/  F2FP.PACK_AB R34, R35, R34 ;  /* 0x000000222322723e */ /* 0x000fe400000000ff */
[----:B------:R-:W-:Y:S02]  /*1450*/  F2FP.PACK_AB R32, R33, R32 ;  /* 0x000000202120723e */ /* 0x000fe400000000ff */
[----:B------:R-:W-:Y:S02]  /*1460*/  F2FP.PACK_AB R38, R39, R38 ;  /* 0x000000262726723e */ /* 0x000fe400000000ff */
[----:B------:R-:W-:Y:S02]  /*1470*/  F2FP.PACK_AB R36, R37, R36 ;  /* 0x000000242524723e */ /* 0x000fe400000000ff */
        /* <DEDUP_REMOVED lines=10> */
.L_x_1:
[----:B------:R-:W-:Y:S01]  /*1520*/  IMAD.SHL.U32 R72, R72, 0x2, RZ ;  /* 0x0000000248487824 */ /* 0x000fe200078e00ff */
[----:B------:R-:W-:-:S04]  /*1530*/  DEPBAR.LE SB0, 0x0 ;  /* 0x000080000000791a */ /* 0x000fc80000000000 */
[----:B------:R-:W-:Y:S01]  /*1540*/  IMAD.SHL.U32 R90, R90, 0x8, RZ ;  /* 0x000000085a5a7824 */ /* 0x000fe200078e00ff */
[----:B------:R-:W-:Y:S01]  /*1550*/  LOP3.LUT R72, R75, 0x6, R72, 0xf8, !PT ;  /* 0x000000064b487812 */ /* 0x000fe200078ef848 */
[----:B------:R-:W-:Y:S01]  /*1560*/  IMAD.SHL.U32 R91, R91, 0x8, RZ ;  /* 0x000000085b5b7824 */ /* 0x000fe200078e00ff */
[----:B------:R-:W-:Y:S01]  /*1570*/  BAR.SYNC.DEFER_BLOCKING 0x0 ;  /* 0x0000000000007b1d */ /* 0x000fe20000010000 */
[----:B------:R-:W-:Y:S01]  /*1580*/  IMAD.SHL.U32 R89, R89, 0x8, RZ ;  /* 0x0000000859597824 */ /* 0x000fe200078e00ff */
[C---:B------:R-:W-:Y:S01]  /*1590*/  LOP3.LUT R92, R90.reuse, 0x338, R92, 0xf8, !PT ;  /* 0x000003385a5c7812 */ /* 0x040fe200078ef85c */
[----:B-1----:R-:W-:Y:S01]  /*15a0*/  IMAD.MOV R8, RZ, RZ, -R0 ;  /* 0x000000ffff087224 */ /* 0x002fe200078e0a00 */
[----:B------:R-:W-:Y:S02]  /*15b0*/  LOP3.LUT R72, R90, R72, R91, 0xfe, !PT ;  /* 0x000000485a487212 */ /* 0x000fe400078efe5b */
[----:B------:R-:W-:Y:S01]  /*15c0*/  LOP3.LUT R92, R92, R89, RZ, 0xfc, !PT ;  /* 0x000000595c5c7212 */ /* 0x000fe200078efcff */
[----:B------:R-:W-:Y:S01]  /*15d0*/  IMAD R64, R64, R8, R3 ;  /* 0x0000000840407224 */ /* 0x000fe200078e0203 */
[----:B------:R-:W-:-:S02]  /*15e0*/  LOP3.LUT R72, R74, R72, R89, 0x1e, !PT ;  /* 0x000000484a487212 */ /* 0x000fc400078e1e59 */
[----:B------:R-:W-:Y:S01]  /*15f0*/  SHF.R.U32.HI R5, RZ, 0x1, R92 ;  /* 0x00000001ff057819 */ /* 0x000fe2000001165c */
[----:B------:R-:W-:Y:S01]  /*1600*/  IMAD R64, R65, 0x8, R64 ;  /* 0x0000000841407824 */ /* 0x000fe200078e0240 */
[----:B------:R-:W-:Y:S02]  /*1610*/  LOP3.LUT R4, R72, 0x100, RZ, 0x3c, !PT ;  /* 0x0000010048047812 */ /* 0x000fe400078e3cff */
[----:B------:R-:W-:Y:S01]  /*1620*/  LOP3.LUT R6, R92, 0x400, RZ, 0xfc, !PT ;  /* 0x000004005c067812 */ /* 0x000fe200078efcff */
[----:B------:R-:W-:Y:S01]  /*1630*/  IMAD.SHL.U32 R64, R64, 0x80, RZ ;  /* 0x0000008040407824 */ /* 0x000fe200078e00ff */
[----:B------:R-:W-:Y:S02]  /*1640*/  SHF.R.U32.HI R0, RZ, 0x1, R4 ;  /* 0x00000001ff007819 */ /* 0x000fe40000011604 */
[----:B------:R-:W-:Y:S02]  /*1650*/  LOP3.LUT R5, R5, 0x1f0, RZ, 0xc0, !PT ;  /* 0x000001f005057812 */ /* 0x000fe400078ec0ff */
[----:B------:R-:W-:-:S02]  /*1660*/  LOP3.LUT R3, R0, 0x7ffffff0, RZ, 0xc0, !PT ;  /* 0x7ffffff000037812 */ /* 0x000fc400078ec0ff */
[----:B------:R-:W-:Y:S01]  /*1670*/  SHF.R.U32.HI R0, RZ, 0x1, R72 ;  /* 0x00000001ff007819 */ /* 0x000fe20000011648 */
[----:B------:R-:W-:Y:S01]  /*1680*/  IMAD R16, R92, 0x2, R5 ;  /* 0x000000025c107824 */ /* 0x000fe200078e0205 */
[----:B------:R-:W-:Y:S01]  /*1690*/  SHF.R.U32.HI R6, RZ, 0x1, R6 ;  /* 0x00000001ff067819 */ /* 0x000fe20000011606 */
[----:B------:R-:W-:Y:S01]  /*16a0*/  IMAD R15, R4, 0x2, R3 ;  /* 0x00000002040f7824 */ /* 0x000fe200078e0203 */
[----:B------:R-:W-:Y:S02]  /*16b0*/  LOP3.LUT R3, R0, 0x7ffffff0, RZ, 0xc0, !PT ;  /* 0x7ffffff000037812 */ /* 0x000fe400078ec0ff */
[C---:B------:R-:W-:Y:S02]  /*16c0*/  LOP3.LUT R4, R72.reuse, 0x8, RZ, 0x3c, !PT ;  /* 0x0000000848047812 */ /* 0x040fe400078e3cff */
[C---:B------:R-:W-:Y:S02]  /*16d0*/  LOP3.LUT R0, R72.reuse, 0x10, RZ, 0x3c, !PT ;  /* 0x0000001048007812 */ /* 0x040fe400078e3cff */
[----:B------:R-:W-:Y:S01]  /*16e0*/  LOP3.LUT R8, R72, 0x18, RZ, 0x3c, !PT ;  /* 0x0000001848087812 */ /* 0x000fe200078e3cff */
[--C-:B------:R-:W-:Y:S01]  /*16f0*/  IMAD R17, R4, 0x2, R3.reuse ;  /* 0x0000000204117824 */ /* 0x100fe200078e0203 */
[----:B------:R-:W-:Y:S01]  /*1700*/  LOP3.LUT R5, R72, 0x108, RZ, 0x3c, !PT ;  /* 0x0000010848057812 */ /* 0x000fe200078e3cff */
[--C-:B------:R-:W-:Y:S01]  /*1710*/  IMAD R21, R0, 0x2, R3.reuse ;  /* 0x0000000200157824 */ /* 0x100fe200078e0203 */
[----:B------:R-:W-:Y:S01]  /*1720*/  LOP3.LUT R7, R6, 0x3f0, RZ, 0xc0, !PT ;  /* 0x000003f006077812 */ /* 0x000fe200078ec0ff */
[--C-:B------:R-:W-:Y:S01]  /*1730*/  IMAD R14, R8, 0x2, R3.reuse ;  /* 0x00000002080e7824 */ /* 0x100fe200078e0203 */
[C---:B------:R-:W-:Y:S01]  /*1740*/  LOP3.LUT R6, R72.reuse, 0x110, RZ, 0x3c, !PT ;  /* 0x0000011048067812 */ /* 0x040fe200078e3cff */
[C---:B------:R-:W-:Y:S01]  /*1750*/  IMAD R3, R72.reuse, 0x2, R3 ;  /* 0x0000000248037824 */ /* 0x040fe200078e0203 */
[----:B------:R-:W-:Y:S01]  /*1760*/  LOP3.LUT R72, R72, 0x118, RZ, 0x3c, !PT ;  /* 0x0000011848487812 */ /* 0x000fe200078e3cff */
[----:B------:R-:W-:Y:S01]  /*1770*/  IMAD R92, R92, 0x2, R7 ;  /* 0x000000025c5c7824 */ /* 0x000fe200078e0207 */
[----:B------:R-:W-:-:S02]  /*1780*/  SHF.R.U32.HI R0, RZ, 0x1, R5 ;  /* 0x00000001ff007819 */ /* 0x000fc40000011605 */
[----:B------:R-:W-:Y:S01]  /*1790*/  SHF.R.U32.HI R4, RZ, 0x1, R6 ;  /* 0x00000001ff047819 */ /* 0x000fe20000011606 */
[----:B------:R-:W-:Y:S01]  /*17a0*/  STS [R3], R56 ;  /* 0x0000003803007388 */ /* 0x000fe20000000800 */
[----:B------:R-:W-:Y:S02]  /*17b0*/  SHF.R.U32.HI R8, RZ, 0x1, R72 ;  /* 0x00000001ff087819 */ /* 0x000fe40000011648 */
[----:B------:R-:W-:Y:S01]  /*17c0*/  LOP3.LUT R0, R0, 0x7ffffff0, RZ, 0xc0, !PT ;  /* 0x7ffffff000007812 */ /* 0x000fe200078ec0ff */
[----:B------:R-:W-:Y:S01]  /*17d0*/  STS [R15], R58 ;  /* 0x0000003a0f007388 */ /* 0x000fe20000000800 */
[----:B------:R-:W-:Y:S02]  /*17e0*/  LOP3.LUT R7, R4, 0x7ffffff0, RZ, 0xc0, !PT ;  /* 0x7ffffff004077812 */ /* 0x000fe400078ec0ff */
[----:B------:R-:W-:Y:S01]  /*17f0*/  LOP3.LUT R9, R8, 0x7ffffff0, RZ, 0xc0, !PT ;  /* 0x7ffffff008097812 */ /* 0x000fe200078ec0ff */
[----:B------:R-:W-:Y:S01]  /*1800*/  IMAD R19, R5, 0x2, R0 ;  /* 0x0000000205137824 */ /* 0x000fe200078e0200 */
[----:B------:R-:W-:Y:S01]  /*1810*/  STS [R17], R52 ;  /* 0x0000003411007388 */ /* 0x000fe20000000800 */
[----:B------:R-:W-:Y:S01]  /*1820*/  IMAD R23, R6, 0x2, R7 ;  /* 0x0000000206177824 */ /* 0x000fe200078e0207 */
[----:B------:R-:W-:Y:S01]  /*1830*/  LOP3.LUT R87, R64, R87, RZ, 0xfc, !PT ;  /* 0x0000005740577212 */ /* 0x000fe200078efcff */
[----:B------:R-:W-:Y:S01]  /*1840*/  IMAD R25, R72, 0x2, R9 ;  /* 0x0000000248197824 */ /* 0x000fe200078e0209 */
[----:B------:R-:W-:Y:S01]  /*1850*/  STS [R19], R54 ;  /* 0x0000003613007388 */ /* 0x000fe20000000800 */
[----:B------:R-:W-:Y:S01]  /*1860*/  IMAD.MOV.U32 R0, RZ, RZ, c[0x0][0x188] ;  /* 0x00006200ff007624 */ /* 0x000fe200078e00ff */
[----:B------:R-:W-:-:S02]  /*1870*/  ISETP.GE.AND P0, PT, R2, c[0x0][0x178], PT ;  /* 0x00005e0002007a0c */ /* 0x000fc40003f06270 */
[----:B------:R-:W-:Y:S02]  /*1880*/  STS [R21], R48 ;  /* 0x0000003015007388 */ /* 0x000fe40000000800 */
[----:B------:R-:W-:Y:S02]  /*1890*/  ISETP.LT.AND P1, PT, R87, 0x1, !P0 ;  /* 0x000000015700780c */ /* 0x000fe40004721270 */
[----:B------:R-:W-:Y:S01]  /*18a0*/  STS [R23], R50 ;  /* 0x0000003217007388 */ /* 0x000fe20000000800 */
[----:B------:R-:W-:-:S03]  /*18b0*/  ISETP.LT.AND P0, PT, R64, RZ, !P0 ;  /* 0x000000ff4000720c */ /* 0x000fc60004701270 */
[----:B------:R-:W-:Y:S04]  /*18c0*/  STS [R14], R44 ;  /* 0x0000002c0e007388 */ /* 0x000fe80000000800 */
[----:B------:R-:W-:Y:S04]  /*18d0*/  STS [R25], R46 ;  /* 0x0000002e19007388 */ /* 0x000fe80000000800 */
[----:B------:R-:W-:Y:S06]  /*18e0*/  BAR.SYNC.DEFER_BLOCKING 0x0 ;  /* 0x0000000000007b1d */ /* 0x000fec0000010000 */
[----:B------:R-:W1:Y:S04]  /*18f0*/  LDS.128 R8, [R16] ;  /* 0x0000000010087984 */ /* 0x000e680000000c00 */
[----:B------:R-:W2:Y:S04]  /*1900*/  LDS.128 R4, [R92+0x800] ;  /* 0x000800005c047984 */ /* 0x000ea80000000c00 */
[----:B------:R-:W-:Y:S06]  /*1910*/  BAR.SYNC.DEFER_BLOCKING 0x0 ;  /* 0x0000000000007b1d */ /* 0x000fec0000010000 */
[----:B------:R3:W-:Y:S04]  /*1920*/  STS [R3], R40 ;  /* 0x0000002803007388 */ /* 0x0007e80000000800 */
[----:B------:R4:W-:Y:S04]  /*1930*/  STS [R15], R42 ;  /* 0x0000002a0f007388 */ /* 0x0009e80000000800 */
[----:B------:R-:W-:Y:S01]  /*1940*/  STS [R17], R36 ;  /* 0x0000002411007388 */ /* 0x000fe20000000800 */
[----:B---3--:R-:W-:-:S03]  /*1950*/  IMAD R3, R87, c[0x0][0x188], RZ ;  /* 0x0000620057037a24 */ /* 0x008fc600078e02ff */
[----:B------:R3:W-:Y:S01]  /*1960*/  STS [R19], R38 ;  /* 0x0000002613007388 */ /* 0x0007e20000000800 */
[----:B----4-:R-:W-:-:S03]  /*1970*/  IMAD R15, R0, 0x20, R3 ;  /* 0x00000020000f7824 */ /* 0x010fc600078e0203 */
[----:B------:R-:W-:Y:S04]  /*1980*/  STS [R21], R32 ;  /* 0x0000002015007388 */ /* 0x000fe80000000800 */
[----:B------:R-:W-:Y:S01]  /*1990*/  STS [R23], R34 ;  /* 0x0000002217007388 */ /* 0x000fe20000000800 */
[----:B---3--:R-:W-:-:S03]  /*19a0*/  IMAD R19, R0, 0x20, R15 ;  /* 0x0000002000137824 */ /* 0x008fc600078e020f */
[----:B------:R3:W-:Y:S04]  /*19b0*/  STS [R14], R13 ;  /* 0x0000000d0e007388 */ /* 0x0007e80000000800 */
[----:B------:R4:W-:Y:S04]  /*19c0*/  STS [R25], R12 ;  /* 0x0000000c19007388 */ /* 0x0009e80000000800 */
[----:B------:R-:W-:Y:S01]  /*19d0*/  BAR.SYNC.DEFER_BLOCKING 0x0 ;  /* 0x0000000000007b1d */ /* 0x000fe20000010000 */
[----:B---3--:R-:W-:-:S04]  /*19e0*/  IMAD.WIDE R14, R15, R66, c[0x0][0x170] ;  /* 0x00005c000f0e7625 */ /* 0x008fc800078e0242 */
[----:B----4-:R-:W-:-:S04]  /*19f0*/  IMAD.WIDE R12, R3, R66, c[0x0][0x170] ;  /* 0x00005c00030c7625 */ /* 0x010fc800078e0242 */
[----:B------:R-:W-:-:S04]  /*1a00*/  IMAD.WIDE R14, R2, 0x2, R14 ;  /* 0x00000002020e7825 */ /* 0x000fc800078e020e */
[----:B------:R-:W-:Y:S01]  /*1a10*/  IMAD.WIDE R12, R2, 0x2, R12 ;  /* 0x00000002020c7825 */ /* 0x000fe200078e020c */
[----:B------:R3:W4:Y:S04]  /*1a20*/  LDS.128 R28, [R16] ;  /* 0x00000000101c7984 */ /* 0x0007280000000c00 */
[----:B-1----:R1:W-:Y:S01]  /*1a30*/  @P1 STG.E.128 [R12.64], R8 ;  /* 0x000000080c001986 */ /* 0x0023e2000c101d0a */
[----:B---3--:R-:W-:-:S03]  /*1a40*/  IMAD.WIDE R16, R19, R66, c[0x0][0x170] ;  /* 0x00005c0013107625 */ /* 0x008fc600078e0242 */
[----:B--2---:R1:W-:Y:S03]  /*1a50*/  @P0 STG.E.128 [R14.64], R4 ;  /* 0x000000040e000986 */ /* 0x0043e6000c101d0a */
[----:B------:R-:W-:-:S05]  /*1a60*/  IMAD.WIDE R16, R2, 0x2, R16 ;  /* 0x0000000202107825 */ /* 0x000fca00078e0210 */
[----:B----4-:R1:W-:Y:S01]  /*1a70*/  @P0 STG.E.128 [R16.64], R28 ;  /* 0x0000001c10000986 */ /* 0x0103e2000c101d0a */
[----:B------:R-:W-:Y:S05]  /*1a80*/  @!P0 EXIT ;  /* 0x000000000000894d */ /* 0x000fea0003800000 */
[----:B-1----:R-:W1:Y:S01]  /*1a90*/  LDS.128 R4, [R92+0x800] ;  /* 0x000800005c047984 */ /* 0x002e620000000c00 */
[----:B------:R-:W-:-:S04]  /*1aa0*/  IMAD R67, R0, 0x20, R19 ;  /* 0x0000002000437824 */ /* 0x000fc800078e0213 */
[----:B------:R-:W-:-:S06]  /*1ab0*/  IMAD.WIDE R66, R67, R66, c[0x0][0x170] ;  /* 0x00005c0043427625 */ /* 0x000fcc00078e0242 */
[----:B------:R-:W-:-:S05]  /*1ac0*/  IMAD.WIDE R66, R2, 0x2, R66 ;  /* 0x0000000202427825 */ /* 0x000fca00078e0242 */
[----:B-1----:R-:W-:Y:S01]  /*1ad0*/  STG.E.128 [R66.64], R4 ;  /* 0x0000000442007986 */ /* 0x002fe2000c101d0a */
[----:B------:R-:W-:Y:S05]  /*1ae0*/  EXIT ;  /* 0x000000000000794d */ /* 0x000fea0003800000 */
.L_x_3:
[----:B------:R-:W-:-:S00]  /*1af0*/  BRA `(.L_x_3) ;  /* 0xfffffff000007947 */ /* 0x000fc0000383ffff */
[----:B------:R-:W-:-:S00]  /*1b00*/  NOP ;  /* 0x0000000000007918 */ /* 0x000fc00000000000 */
[----:B------:R-:W-:-:S00]  /*1b10*/  NOP ;  /* 0x0000000000007918 */ /* 0x000fc00000000000 */
[----:B------:R-:W-:-:S00]  /*1b20*/  NOP ;  /* 0x0000000000007918 */ /* 0x000fc00000000000 */
[----:B------:R-:W-:-:S00]  /*1b30*/  NOP ;  /* 0x0000000000007918 */ /* 0x000fc00000000000 */
[----:B------:R-:W-:-:S00]  /*1b40*/  NOP ;  /* 0x0000000000007918 */ /* 0x000fc00000000000 */
[----:B------:R-:W-:-:S00]  /*1b50*/  NOP ;  /* 0x0000000000007918 */ /* 0x000fc00000000000 */
[----:B------:R-:W-:-:S00]  /*1b60*/  NOP ;  /* 0x0000000000007918 */ /* 0x000fc00000000000 */
[----:B------:R-:W-:-:S00]  /*1b70*/  NOP ;  /* 0x0000000000007918 */ /* 0x000fc00000000000 */
.L_x_4:


//--------------------- .nv.shared.matmul_kernel  --------------------------
	.section	.nv.shared.matmul_kernel,"aw",@nobits
	.sectionflags	@""
	.align	16
